	.headerflags	@"EF_CUDA_TEXMODE_UNIFIED EF_CUDA_64BIT_ADDRESS EF_CUDA_ACCELERATORS EF_CUDA_SM90 EF_CUDA_VIRTUAL_SM(EF_CUDA_SM90)"
	.elftype	@"ET_EXEC"


//--------------------- .nv.info                  --------------------------
	.section	.nv.info,"",@"SHT_CUDA_INFO"
	.align	4


	//----- nvinfo : EIATTR_REGCOUNT
	.align		4
        /*0000*/ 	.byte	0x04, 0x2f
        /*0002*/ 	.short	(.L_1 - .L_0)
	.align		4
.L_0:
        /*0004*/ 	.word	index@(triton_poi_fused_convolution_6)
        /*0008*/ 	.word	0x00000020


	//----- nvinfo : EIATTR_MIN_STACK_SIZE
	.align		4
.L_1:
        /*000c*/ 	.byte	0x04, 0x12
        /*000e*/ 	.short	(.L_3 - .L_2)
	.align		4
.L_2:
        /*0010*/ 	.word	index@(triton_poi_fused_convolution_6)
        /*0014*/ 	.word	0x00000000


	//----- nvinfo : EIATTR_FRAME_SIZE
	.align		4
.L_3:
        /*0018*/ 	.byte	0x04, 0x11
        /*001a*/ 	.short	(.L_5 - .L_4)
	.align		4
.L_4:
        /*001c*/ 	.word	index@(triton_poi_fused_convolution_6)
        /*0020*/ 	.word	0x00000000


	//----- nvinfo : EIATTR_MIN_STACK_SIZE
	.align		4
.L_5:
        /*0024*/ 	.byte	0x04, 0x12
        /*0026*/ 	.short	(.L_7 - .L_6)
	.align		4
.L_6:
        /*0028*/ 	.word	index@(triton_poi_fused_convolution_6)
        /*002c*/ 	.word	0x00000000
.L_7:


//--------------------- .nv.info.triton_poi_fused_convolution_6 --------------------------
	.section	.nv.info.triton_poi_fused_convolution_6,"",@"SHT_CUDA_INFO"
	.sectionflags	@""
	.align	4


	//----- nvinfo : EIATTR_CUDA_API_VERSION
	.align		4
        /*0000*/ 	.byte	0x04, 0x37
        /*0002*/ 	.short	(.L_9 - .L_8)
.L_8:
        /*0004*/ 	.word	0x0000007c


	//----- nvinfo : EIATTR_KPARAM_INFO
	.align		4
.L_9:
        /*0008*/ 	.byte	0x04, 0x17
        /*000a*/ 	.short	(.L_11 - .L_10)
.L_10:
        /*000c*/ 	.word	0x00000000
        /*0010*/ 	.short	0x0004
        /*0012*/ 	.short	0x001c
        /*0014*/ 	.byte	0x00, 0xf0, 0x11, 0x00


	//----- nvinfo : EIATTR_KPARAM_INFO
	.align		4
.L_11:
        /*0018*/ 	.byte	0x04, 0x17
        /*001a*/ 	.short	(.L_13 - .L_12)
.L_12:
        /*001c*/ 	.word	0x00000000
        /*0020*/ 	.short	0x0003
        /*0022*/ 	.short	0x0018
        /*0024*/ 	.byte	0x00, 0xf0, 0x11, 0x00


	//----- nvinfo : EIATTR_KPARAM_INFO
	.align		4
.L_13:
        /*0028*/ 	.byte	0x04, 0x17
        /*002a*/ 	.short	(.L_15 - .L_14)
.L_14:
        /*002c*/ 	.word	0x00000000
        /*0030*/ 	.short	0x0002
        /*0032*/ 	.short	0x0010
        /*0034*/ 	.byte	0x00, 0xf4, 0x21, 0x00


	//----- nvinfo : EIATTR_KPARAM_INFO
	.align		4
.L_15:
        /*0038*/ 	.byte	0x04, 0x17
        /*003a*/ 	.short	(.L_17 - .L_16)
.L_16:
        /*003c*/ 	.word	0x00000000
        /*0040*/ 	.short	0x0001
        /*0042*/ 	.short	0x0008
        /*0044*/ 	.byte	0x00, 0xf4, 0x21, 0x00


	//----- nvinfo : EIATTR_KPARAM_INFO
	.align		4
.L_17:
        /*0048*/ 	.byte	0x04, 0x17
        /*004a*/ 	.short	(.L_19 - .L_18)
.L_18:
        /*004c*/ 	.word	0x00000000
        /*0050*/ 	.short	0x0000
        /*0052*/ 	.short	0x0000
        /*0054*/ 	.byte	0x00, 0xf4, 0x21, 0x00


	//----- nvinfo : EIATTR_SPARSE_MMA_MASK
	.align		4
.L_19:
        /*0058*/ 	.byte	0x03, 0x50
        /*005a*/ 	.short	0x0000


	//----- nvinfo : EIATTR_MAXREG_COUNT
	.align		4
        /*005c*/ 	.byte	0x03, 0x1b
        /*005e*/ 	.short	0x00ff


	//----- nvinfo : EIATTR_EXIT_INSTR_OFFSETS
	.align		4
        /*0060*/ 	.byte	0x04, 0x1c
        /*0062*/ 	.short	(.L_21 - .L_20)


	//   ....[0]....
.L_20:
        /*0064*/ 	.word	0x00000a30


	//   ....[1]....
        /*0068*/ 	.word	0x00000a90


	//----- nvinfo : EIATTR_REQNTID
	.align		4
.L_21:
        /*006c*/ 	.byte	0x04, 0x10
        /*006e*/ 	.short	(.L_23 - .L_22)
.L_22:
        /*0070*/ 	.word	0x00000100
        /*0074*/ 	.word	0x00000001
        /*0078*/ 	.word	0x00000001


	//----- nvinfo : EIATTR_CBANK_PARAM_SIZE
	.align		4
.L_23:
        /*007c*/ 	.byte	0x03, 0x19
        /*007e*/ 	.short	0x0020


	//----- nvinfo : EIATTR_PARAM_CBANK
	.align		4
        /*0080*/ 	.byte	0x04, 0x0a
        /*0082*/ 	.short	(.L_25 - .L_24)
	.align		4
.L_24:
        /*0084*/ 	.word	index@(.nv.constant0.triton_poi_fused_convolution_6)
        /*0088*/ 	.short	0x0210
        /*008a*/ 	.short	0x0020


	//----- nvinfo : EIATTR_SW_WAR
	.align		4
.L_25:
        /*008c*/ 	.byte	0x04, 0x36
        /*008e*/ 	.short	(.L_27 - .L_26)
.L_26:
        /*0090*/ 	.word	0x00000008
.L_27:


//--------------------- .nv.callgraph             --------------------------
	.section	.nv.callgraph,"",@"SHT_CUDA_CALLGRAPH"
	.align	4
	.sectionentsize	8
	.align		4
        /*0000*/ 	.word	0x00000000
	.align		4
        /*0004*/ 	.word	0xffffffff
	.align		4
        /*0008*/ 	.word	0x00000000
	.align		4
        /*000c*/ 	.word	0xfffffffe
	.align		4
        /*0010*/ 	.word	0x00000000
	.align		4
        /*0014*/ 	.word	0xfffffffd
	.align		4
        /*0018*/ 	.word	0x00000000
	.align		4
        /*001c*/ 	.word	0xfffffffc


//--------------------- .text.triton_poi_fused_convolution_6 --------------------------
	.section	.text.triton_poi_fused_convolution_6,"ax",@progbits
	.sectionflags	@"SHF_BARRIERS=1"
	.align	128
        .global         triton_poi_fused_convolution_6
        .type           triton_poi_fused_convolution_6,@function
        .size           triton_poi_fused_convolution_6,(.L_x_1 - triton_poi_fused_convolution_6)
        .other          triton_poi_fused_convolution_6,@"STO_CUDA_ENTRY STV_DEFAULT"
triton_poi_fused_convolution_6:
.text.triton_poi_fused_convolution_6:
[----:B------:R-:W0:Y:S02]  /*0000*/  LDC R1, c[0x0][0x28] ;  /* 0x00000a00ff017b82 */ /* 0x000e240000000800 */
[----:B------:R-:W1:Y:S01]  /*0010*/  S2R R12, SR_TID.X ;  /* 0x00000000000c7919 */ /* 0x000e620000002100 */
[----:B------:R-:W2:Y:S01]  /*0020*/  LDC.64 R14, c[0x0][0x210] ;  /* 0x00008400ff0e7b82 */ /* 0x000ea20000000a00 */
[----:B------:R-:W-:Y:S01]  /*0030*/  IMAD.MOV.U32 R27, RZ, RZ, RZ ;  /* 0x000000ffff1b7224 */ /* 0x000fe200078e00ff */
[----:B------:R-:W-:Y:S01]  /*0040*/  CS2R R8, SRZ ;  /* 0x0000000000087805 */ /* 0x000fe2000001ff00 */
[----:B------:R-:W3:Y:S01]  /*0050*/  S2R R0, SR_CTAID.Y ;  /* 0x0000000000007919 */ /* 0x000ee20000002600 */
[----:B------:R-:W-:Y:S01]  /*0060*/  CS2R R10, SRZ ;  /* 0x00000000000a7805 */ /* 0x000fe2000001ff00 */
[----:B------:R-:W-:Y:S01]  /*0070*/  ULDC.64 UR6, c[0x0][0x208] ;  /* 0x0000820000067ab9 */ /* 0x000fe20000000a00 */
[----:B------:R-:W4:Y:S02]  /*0080*/  S2R R3, SR_CTAID.X ;  /* 0x0000000000037919 */ /* 0x000f240000002500 */
[----:B------:R-:W5:Y:S01]  /*0090*/  LDC.64 R18, c[0x0][0x218] ;  /* 0x00008600ff127b82 */ /* 0x000f620000000a00 */
[----:B-1----:R-:W-:Y:S01]  /*00a0*/  SHF.R.U32.HI R2, RZ, 0x4, R12 ;  /* 0x00000004ff027819 */ /* 0x002fe2000001160c */
[----:B---3--:R-:W-:Y:S01]  /*00b0*/  IMAD.SHL.U32 R17, R0, 0x40, RZ ;  /* 0x0000004000117824 */ /* 0x008fe200078e00ff */
[----:B------:R-:W-:-:S02]  /*00c0*/  SHF.R.S32.HI R16, RZ, 0x19, R0 ;  /* 0x00000019ff107819 */ /* 0x000fc40000011400 */
[----:B------:R-:W-:Y:S01]  /*00d0*/  SGXT.U32 R0, R2, 0x4 ;  /* 0x000000040200781a */ /* 0x000fe20000000000 */
[----:B----4-:R-:W-:Y:S01]  /*00e0*/  IMAD.SHL.U32 R3, R3, 0x40, RZ ;  /* 0x0000004003037824 */ /* 0x010fe200078e00ff */
[----:B------:R-:W-:Y:S01]  /*00f0*/  SGXT R16, R16, 0x1 ;  /* 0x000000011010781a */ /* 0x000fe20000000200 */
[----:B------:R-:W-:Y:S01]  /*0100*/  IMAD.SHL.U32 R2, R12, 0x4, RZ ;  /* 0x000000040c027824 */ /* 0x000fe200078e00ff */
[----:B------:R-:W-:-:S04]  /*0110*/  LOP3.LUT R5, R17, R0, RZ, 0xfc, !PT ;  /* 0x0000000011057212 */ /* 0x000fc800078efcff */
[----:B------:R-:W-:Y:S02]  /*0120*/  LEA.HI R4, R16, R5, RZ, 0x6 ;  /* 0x0000000510047211 */ /* 0x000fe400078f30ff */
[----:B------:R-:W-:Y:S02]  /*0130*/  LOP3.LUT R24, R3, 0x3c, R2, 0xf8, !PT ;  /* 0x0000003c03187812 */ /* 0x000fe400078ef802 */
[----:B------:R-:W-:Y:S02]  /*0140*/  LOP3.LUT R4, R4, 0xffffffc0, RZ, 0xc0, !PT ;  /* 0xffffffc004047812 */ /* 0x000fe400078ec0ff */
[C---:B------:R-:W-:Y:S01]  /*0150*/  ISETP.GE.AND P0, PT, R5.reuse, 0x100, PT ;  /* 0x000001000500780c */ /* 0x040fe20003f06270 */
[C---:B------:R-:W-:Y:S02]  /*0160*/  IMAD R7, R5.reuse, 0x1000, R24 ;  /* 0x0000100005077824 */ /* 0x040fe400078e0218 */
[----:B------:R-:W-:Y:S02]  /*0170*/  IMAD.IADD R21, R5, 0x1, -R4 ;  /* 0x0000000105157824 */ /* 0x000fe400078e0a04 */
[----:B--2---:R-:W-:-:S04]  /*0180*/  IMAD.WIDE R6, R7, 0x4, R14 ;  /* 0x0000000407067825 */ /* 0x004fc800078e020e */
[----:B-----5:R-:W-:-:S04]  /*0190*/  IMAD.WIDE R20, R21, 0x4, R18 ;  /* 0x0000000415147825 */ /* 0x020fc800078e0212 */
[----:B------:R1:W2:Y:S04]  /*01a0*/  @!P0 LDG.E.EL.128 R8, desc[UR6][R6.64] ;  /* 0x0000000606088981 */ /* 0x0002a8000c2e1d00 */
[----:B------:R3:W2:Y:S01]  /*01b0*/  @!P0 LDG.E.EL R27, desc[UR6][R20.64] ;  /* 0x00000006141b8981 */ /* 0x0006a2000c2e1900 */
[----:B------:R-:W-:Y:S01]  /*01c0*/  LOP3.LUT R5, R17, 0x10, R0, 0xfe, !PT ;  /* 0x0000001011057812 */ /* 0x000fe200078efe00 */
[----:B------:R-:W-:-:S03]  /*01d0*/  IMAD.MOV.U32 R13, RZ, RZ, RZ ;  /* 0x000000ffff0d7224 */ /* 0x000fc600078e00ff */
[----:B------:R-:W-:Y:S01]  /*01e0*/  LEA.HI R4, R16, R5, RZ, 0x6 ;  /* 0x0000000510047211 */ /* 0x000fe200078f30ff */
[C---:B------:R-:W-:Y:S01]  /*01f0*/  IMAD R25, R5.reuse, 0x1000, R24 ;  /* 0x0000100005197824 */ /* 0x040fe200078e0218 */
[----:B------:R-:W-:Y:S02]  /*0200*/  ISETP.GE.AND P0, PT, R5, 0x100, PT ;  /* 0x000001000500780c */ /* 0x000fe40003f06270 */
[----:B-1----:R-:W-:Y:S02]  /*0210*/  CS2R R6, SRZ ;  /* 0x0000000000067805 */ /* 0x002fe4000001ff00 */
[----:B------:R-:W-:-:S05]  /*0220*/  LOP3.LUT R22, R4, 0xffffffc0, RZ, 0xc0, !PT ;  /* 0xffffffc004167812 */ /* 0x000fca00078ec0ff */
[----:B------:R-:W-:Y:S01]  /*0230*/  IMAD.IADD R23, R5, 0x1, -R22 ;  /* 0x0000000105177824 */ /* 0x000fe200078e0a16 */
[----:B------:R-:W-:-:S03]  /*0240*/  CS2R R4, SRZ ;  /* 0x0000000000047805 */ /* 0x000fc6000001ff00 */
[----:B---3--:R-:W-:-:S04]  /*0250*/  IMAD.WIDE R20, R23, 0x4, R18 ;  /* 0x0000000417147825 */ /* 0x008fc800078e0212 */
[----:B------:R-:W-:Y:S01]  /*0260*/  IMAD.WIDE R22, R25, 0x4, R14 ;  /* 0x0000000419167825 */ /* 0x000fe200078e020e */
[----:B------:R-:W3:Y:S04]  /*0270*/  @!P0 LDG.E.EL R13, desc[UR6][R20.64] ;  /* 0x00000006140d8981 */ /* 0x000ee8000c2e1900 */
[----:B------:R1:W3:Y:S01]  /*0280*/  @!P0 LDG.E.EL.128 R4, desc[UR6][R22.64] ;  /* 0x0000000616048981 */ /* 0x0002e2000c2e1d00 */
[----:B------:R-:W-:Y:S01]  /*0290*/  LOP3.LUT R26, R17, 0x20, R0, 0xfe, !PT ;  /* 0x00000020111a7812 */ /* 0x000fe200078efe00 */
[----:B------:R-:W4:Y:S01]  /*02a0*/  S2UR UR5, SR_CgaCtaId ;  /* 0x00000000000579c3 */ /* 0x000f220000008800 */
[----:B------:R-:W-:Y:S02]  /*02b0*/  LOP3.LUT R29, R17, 0x30, R0, 0xfe, !PT ;  /* 0x00000030111d7812 */ /* 0x000fe400078efe00 */
[----:B------:R-:W-:-:S02]  /*02c0*/  LEA.HI R25, R16, R26, RZ, 0x6 ;  /* 0x0000001a10197211 */ /* 0x000fc400078f30ff */
[----:B------:R-:W-:Y:S02]  /*02d0*/  LEA.HI R16, R16, R29, RZ, 0x6 ;  /* 0x0000001d10107211 */ /* 0x000fe400078f30ff */
[----:B------:R-:W-:Y:S02]  /*02e0*/  LOP3.LUT R25, R25, 0xffffffc0, RZ, 0xc0, !PT ;  /* 0xffffffc019197812 */ /* 0x000fe400078ec0ff */
[----:B------:R-:W-:Y:S02]  /*02f0*/  ISETP.GE.AND P0, PT, R26, 0x100, PT ;  /* 0x000001001a00780c */ /* 0x000fe40003f06270 */
[----:B------:R-:W-:Y:S01]  /*0300*/  LOP3.LUT R16, R16, 0xffffffc0, RZ, 0xc0, !PT ;  /* 0xffffffc010107812 */ /* 0x000fe200078ec0ff */
[C---:B------:R-:W-:Y:S01]  /*0310*/  IMAD.IADD R25, R26.reuse, 0x1, -R25 ;  /* 0x000000011a197824 */ /* 0x040fe200078e0a19 */
[C---:B------:R-:W-:Y:S01]  /*0320*/  ISETP.GE.AND P1, PT, R29.reuse, 0x100, PT ;  /* 0x000001001d00780c */ /* 0x040fe20003f26270 */
[----:B------:R-:W-:Y:S02]  /*0330*/  IMAD R26, R26, 0x1000, R24 ;  /* 0x000010001a1a7824 */ /* 0x000fe400078e0218 */
[----:B-1----:R-:W-:-:S02]  /*0340*/  IMAD.IADD R23, R29, 0x1, -R16 ;  /* 0x000000011d177824 */ /* 0x002fc400078e0a10 */
[----:B------:R-:W-:-:S04]  /*0350*/  IMAD.WIDE R20, R26, 0x4, R14 ;  /* 0x000000041a147825 */ /* 0x000fc800078e020e */
[----:B------:R-:W-:Y:S02]  /*0360*/  IMAD R24, R29, 0x1000, R24 ;  /* 0x000010001d187824 */ /* 0x000fe400078e0218 */
[----:B------:R-:W-:-:S04]  /*0370*/  IMAD.WIDE R28, R25, 0x4, R18 ;  /* 0x00000004191c7825 */ /* 0x000fc800078e0212 */
[----:B------:R-:W-:Y:S02]  /*0380*/  IMAD.SHL.U32 R25, R12, 0x100, RZ ;  /* 0x000001000c197824 */ /* 0x000fe400078e00ff */
[----:B------:R-:W-:Y:S01]  /*0390*/  IMAD.WIDE R14, R24, 0x4, R14 ;  /* 0x00000004180e7825 */ /* 0x000fe200078e020e */
[----:B------:R-:W-:-:S03]  /*03a0*/  UMOV UR4, 0x400 ;  /* 0x0000040000047882 */ /* 0x000fc60000000000 */
[----:B------:R-:W-:Y:S01]  /*03b0*/  IMAD.MOV.U32 R24, RZ, RZ, RZ ;  /* 0x000000ffff187224 */ /* 0x000fe200078e00ff */
[----:B------:R-:W-:Y:S01]  /*03c0*/  LOP3.LUT R25, R25, 0xf00, RZ, 0xc0, !PT ;  /* 0x00000f0019197812 */ /* 0x000fe200078ec0ff */
[----:B----4-:R-:W-:Y:S01]  /*03d0*/  UPRMT UR4, UR5, 0x654, UR4 ;  /* 0x0000065405047896 */ /* 0x010fe20008000004 */
[----:B------:R-:W-:Y:S02]  /*03e0*/  IMAD.WIDE R18, R23, 0x4, R18 ;  /* 0x0000000417127825 */ /* 0x000fe400078e0212 */
[----:B------:R-:W-:Y:S01]  /*03f0*/  LOP3.LUT R23, R25, 0x40, RZ, 0xfc, !PT ;  /* 0x0000004019177812 */ /* 0x000fe200078efcff */
[----:B------:R1:W4:Y:S03]  /*0400*/  @!P0 LDG.E.EL R24, desc[UR6][R28.64] ;  /* 0x000000061c188981 */ /* 0x000326000c2e1900 */
[----:B------:R-:W-:Y:S02]  /*0410*/  LEA.HI R23, R23, UR4, RZ, 0x1e ;  /* 0x0000000417177c11 */ /* 0x000fe4000f8ff0ff */
[----:B-1----:R-:W-:-:S02]  /*0420*/  LOP3.LUT R28, R25, 0x80, RZ, 0xfc, !PT ;  /* 0x00000080191c7812 */ /* 0x002fc400078efcff */
[----:B------:R-:W-:-:S04]  /*0430*/  LOP3.LUT R29, R25, 0xc0, RZ, 0xfc, !PT ;  /* 0x000000c0191d7812 */ /* 0x000fc800078efcff */
[----:B------:R-:W-:Y:S01]  /*0440*/  LEA.HI R29, R29, UR4, RZ, 0x1e ;  /* 0x000000041d1d7c11 */ /* 0x000fe2000f8ff0ff */
[C---:B--2---:R-:W-:Y:S01]  /*0450*/  FADD R16, R27.reuse, R8 ;  /* 0x000000081b107221 */ /* 0x044fe20000000000 */
[C---:B------:R-:W-:Y:S01]  /*0460*/  FADD R22, R27.reuse, R9 ;  /* 0x000000091b167221 */ /* 0x040fe20000000000 */
[C---:B------:R-:W-:Y:S01]  /*0470*/  FADD R26, R27.reuse, R10 ;  /* 0x0000000a1b1a7221 */ /* 0x040fe20000000000 */
[----:B------:R-:W-:Y:S01]  /*0480*/  FADD R27, R27, R11 ;  /* 0x0000000b1b1b7221 */ /* 0x000fe20000000000 */
[----:B------:R-:W-:Y:S02]  /*0490*/  CS2R R8, SRZ ;  /* 0x0000000000087805 */ /* 0x000fe4000001ff00 */
[----:B------:R-:W-:-:S06]  /*04a0*/  CS2R R10, SRZ ;  /* 0x00000000000a7805 */ /* 0x000fcc000001ff00 */
[----:B------:R1:W4:Y:S02]  /*04b0*/  @!P0 LDG.E.EL.128 R8, desc[UR6][R20.64] ;  /* 0x0000000614088981 */ /* 0x000324000c2e1d00 */
[----:B-1----:R-:W-:-:S04]  /*04c0*/  SHF.R.U32.HI R20, RZ, 0x4, R12 ;  /* 0x00000004ff147819 */ /* 0x002fc8000001160c */
[----:B------:R-:W-:Y:S02]  /*04d0*/  SGXT.U32 R20, R20, 0x4 ;  /* 0x000000041414781a */ /* 0x000fe40000000000 */
[C---:B------:R-:W-:Y:S02]  /*04e0*/  LEA.HI R21, R25.reuse, UR4, RZ, 0x1e ;  /* 0x0000000419157c11 */ /* 0x040fe4000f8ff0ff */
[----:B------:R-:W-:Y:S02]  /*04f0*/  LOP3.LUT R20, R25, R20, RZ, 0xfc, !PT ;  /* 0x0000001419147212 */ /* 0x000fe400078efcff */
[----:B------:R-:W-:-:S03]  /*0500*/  LEA.HI R25, R28, UR4, RZ, 0x1e ;  /* 0x000000041c197c11 */ /* 0x000fc6000f8ff0ff */
[C---:B------:R-:W-:Y:S02]  /*0510*/  IMAD R21, R20.reuse, 0x4, R21 ;  /* 0x0000000414157824 */ /* 0x040fe400078e0215 */
[C---:B------:R-:W-:Y:S02]  /*0520*/  IMAD R23, R20.reuse, 0x4, R23 ;  /* 0x0000000414177824 */ /* 0x040fe400078e0217 */
[C---:B------:R-:W-:Y:S02]  /*0530*/  IMAD R25, R20.reuse, 0x4, R25 ;  /* 0x0000000414197824 */ /* 0x040fe400078e0219 */
[----:B------:R-:W-:Y:S01]  /*0540*/  IMAD R20, R20, 0x4, R29 ;  /* 0x0000000414147824 */ /* 0x000fe200078e021d */
[----:B------:R-:W-:Y:S01]  /*0550*/  STS [R21], R16 ;  /* 0x0000001015007388 */ /* 0x000fe20000000800 */
[----:B---3--:R-:W-:-:S03]  /*0560*/  FADD R28, R13, R4 ;  /* 0x000000040d1c7221 */ /* 0x008fc60000000000 */
[----:B------:R1:W-:Y:S01]  /*0570*/  STS [R23+0x100], R22 ;  /* 0x0001001617007388 */ /* 0x0003e20000000800 */
[----:B------:R-:W-:-:S03]  /*0580*/  FADD R29, R13, R5 ;  /* 0x000000050d1d7221 */ /* 0x000fc60000000000 */
[----:B------:R-:W-:Y:S01]  /*0590*/  STS [R25+0x200], R26 ;  /* 0x0002001a19007388 */ /* 0x000fe20000000800 */
[----:B------:R-:W-:-:S03]  /*05a0*/  CS2R R4, SRZ ;  /* 0x0000000000047805 */ /* 0x000fc6000001ff00 */
[----:B------:R2:W-:Y:S01]  /*05b0*/  STS [R20+0x300], R27 ;  /* 0x0003001b14007388 */ /* 0x0005e20000000800 */
[C---:B-1----:R-:W-:Y:S01]  /*05c0*/  FADD R22, R13.reuse, R6 ;  /* 0x000000060d167221 */ /* 0x042fe20000000000 */
[----:B--2---:R-:W-:Y:S01]  /*05d0*/  FADD R27, R13, R7 ;  /* 0x000000070d1b7221 */ /* 0x004fe20000000000 */
[----:B------:R-:W-:Y:S01]  /*05e0*/  CS2R R6, SRZ ;  /* 0x0000000000067805 */ /* 0x000fe2000001ff00 */
[----:B------:R-:W-:-:S05]  /*05f0*/  IMAD.MOV.U32 R13, RZ, RZ, RZ ;  /* 0x000000ffff0d7224 */ /* 0x000fca00078e00ff */
[----:B------:R1:W2:Y:S04]  /*0600*/  @!P1 LDG.E.EL.128 R4, desc[UR6][R14.64] ;  /* 0x000000060e049981 */ /* 0x0002a8000c2e1d00 */
[----:B------:R-:W2:Y:S04]  /*0610*/  @!P1 LDG.E.EL R13, desc[UR6][R18.64] ;  /* 0x00000006120d9981 */ /* 0x000ea8000c2e1900 */
[----:B------:R-:W-:Y:S04]  /*0620*/  STS [R21+0x40], R28 ;  /* 0x0000401c15007388 */ /* 0x000fe80000000800 */
[----:B------:R-:W-:Y:S01]  /*0630*/  STS [R23+0x140], R29 ;  /* 0x0001401d17007388 */ /* 0x000fe20000000800 */
[----:B------:R-:W-:-:S03]  /*0640*/  IMAD.SHL.U32 R16, R12, 0x4, RZ ;  /* 0x000000040c107824 */ /* 0x000fc600078e00ff */
[----:B------:R-:W-:Y:S04]  /*0650*/  STS [R25+0x240], R22 ;  /* 0x0002401619007388 */ /* 0x000fe80000000800 */
[----:B------:R3:W-:Y:S01]  /*0660*/  STS [R20+0x340], R27 ;  /* 0x0003401b14007388 */ /* 0x0007e20000000800 */
[----:B------:R-:W-:-:S04]  /*0670*/  LOP3.LUT R16, R16, 0x3fc, RZ, 0xc0, !PT ;  /* 0x000003fc10107812 */ /* 0x000fc800078ec0ff */
[----:B-1----:R-:W-:Y:S02]  /*0680*/  LOP3.LUT R15, R16, 0x800, RZ, 0xfc, !PT ;  /* 0x00000800100f7812 */ /* 0x002fe400078efcff */
[----:B------:R-:W-:Y:S02]  /*0690*/  LOP3.LUT R12, R12, 0xf0, RZ, 0xc0, !PT ;  /* 0x000000f00c0c7812 */ /* 0x000fe400078ec0ff */
[----:B------:R-:W-:-:S04]  /*06a0*/  SHF.R.U32.HI R15, RZ, 0x2, R15 ;  /* 0x00000002ff0f7819 */ /* 0x000fc8000001160f */
[----:B------:R-:W-:-:S05]  /*06b0*/  LOP3.LUT R15, R15, 0x2f0, RZ, 0xc0, !PT ;  /* 0x000002f00f0f7812 */ /* 0x000fca00078ec0ff */
[----:B------:R-:W-:-:S04]  /*06c0*/  VIADD R15, R15, UR4 ;  /* 0x000000040f0f7c36 */ /* 0x000fc80008000000 */
[----:B------:R-:W-:Y:S01]  /*06d0*/  IMAD R15, R16, 0x4, R15 ;  /* 0x00000004100f7824 */ /* 0x000fe200078e020f */
[----:B------:R-:W-:-:S04]  /*06e0*/  LOP3.LUT R2, R17, 0x3c, R2, 0xf8, !PT ;  /* 0x0000003c11027812 */ /* 0x000fc800078ef802 */
[----:B------:R-:W-:Y:S02]  /*06f0*/  SHF.R.S32.HI R17, RZ, 0x1f, R2 ;  /* 0x0000001fff117819 */ /* 0x000fe40000011402 */
[----:B------:R-:W-:Y:S01]  /*0700*/  ISETP.GE.AND P0, PT, R2, 0x100, PT ;  /* 0x000001000200780c */ /* 0x000fe20003f06270 */
[C---:B----4-:R-:W-:Y:S01]  /*0710*/  FADD R8, R24.reuse, R8 ;  /* 0x0000000818087221 */ /* 0x050fe20000000000 */
[C---:B------:R-:W-:Y:S01]  /*0720*/  FADD R26, R24.reuse, R9 ;  /* 0x00000009181a7221 */ /* 0x040fe20000000000 */
[C---:B------:R-:W-:Y:S01]  /*0730*/  FADD R10, R24.reuse, R10 ;  /* 0x0000000a180a7221 */ /* 0x040fe20000000000 */
[----:B------:R-:W-:Y:S02]  /*0740*/  FADD R11, R24, R11 ;  /* 0x0000000b180b7221 */ /* 0x000fe40000000000 */
[----:B------:R-:W-:Y:S04]  /*0750*/  STS [R21+0x80], R8 ;  /* 0x0000800815007388 */ /* 0x000fe80000000800 */
[----:B------:R-:W-:Y:S04]  /*0760*/  STS [R23+0x180], R26 ;  /* 0x0001801a17007388 */ /* 0x000fe80000000800 */
[----:B------:R-:W-:Y:S04]  /*0770*/  STS [R25+0x280], R10 ;  /* 0x0002800a19007388 */ /* 0x000fe80000000800 */
[----:B------:R-:W-:Y:S01]  /*0780*/  STS [R20+0x380], R11 ;  /* 0x0003800b14007388 */ /* 0x000fe20000000800 */
[----:B------:R-:W-:-:S04]  /*0790*/  LOP3.LUT R9, R16, 0x400, RZ, 0xfc, !PT ;  /* 0x0000040010097812 */ /* 0x000fc800078efcff */
[----:B------:R-:W-:-:S04]  /*07a0*/  SHF.R.U32.HI R9, RZ, 0x2, R9 ;  /* 0x00000002ff097819 */ /* 0x000fc80000011609 */
[----:B------:R-:W-:-:S05]  /*07b0*/  LOP3.LUT R9, R9, 0x1f0, RZ, 0xc0, !PT ;  /* 0x000001f009097812 */ /* 0x000fca00078ec0ff */
[----:B------:R-:W-:-:S04]  /*07c0*/  VIADD R9, R9, UR4 ;  /* 0x0000000409097c36 */ /* 0x000fc80008000000 */
[----:B------:R-:W-:Y:S02]  /*07d0*/  IMAD R9, R16, 0x4, R9 ;  /* 0x0000000410097824 */ /* 0x000fe400078e0209 */
[C---:B--2---:R-:W-:Y:S01]  /*07e0*/  FADD R4, R13.reuse, R4 ;  /* 0x000000040d047221 */ /* 0x044fe20000000000 */
[C---:B------:R-:W-:Y:S01]  /*07f0*/  FADD R14, R13.reuse, R5 ;  /* 0x000000050d0e7221 */ /* 0x040fe20000000000 */
[C---:B------:R-:W-:Y:S01]  /*0800*/  FADD R18, R13.reuse, R6 ;  /* 0x000000060d127221 */ /* 0x040fe20000000000 */
[----:B---3--:R-:W-:Y:S02]  /*0810*/  FADD R27, R13, R7 ;  /* 0x000000070d1b7221 */ /* 0x008fe40000000000 */
[----:B------:R-:W-:Y:S04]  /*0820*/  STS [R21+0xc0], R4 ;  /* 0x0000c00415007388 */ /* 0x000fe80000000800 */
[----:B------:R-:W-:Y:S04]  /*0830*/  STS [R23+0x1c0], R14 ;  /* 0x0001c00e17007388 */ /* 0x000fe80000000800 */
[----:B------:R1:W-:Y:S04]  /*0840*/  STS [R25+0x2c0], R18 ;  /* 0x0002c01219007388 */ /* 0x0003e80000000800 */
[----:B------:R2:W-:Y:S01]  /*0850*/  STS [R20+0x3c0], R27 ;  /* 0x0003c01b14007388 */ /* 0x0005e20000000800 */
[----:B------:R-:W-:Y:S01]  /*0860*/  BAR.SYNC.DEFER_BLOCKING 0x0 ;  /* 0x0000000000007b1d */ /* 0x000fe20000010000 */
[----:B------:R-:W-:-:S04]  /*0870*/  VIADD R5, R12, UR4 ;  /* 0x000000040c057c36 */ /* 0x000fc80008000000 */
[----:B------:R-:W-:-:S03]  /*0880*/  IMAD R5, R16, 0x4, R5 ;  /* 0x0000000410057824 */ /* 0x000fc600078e0205 */
[----:B-1----:R-:W1:Y:S01]  /*0890*/  LDC.64 R18, c[0x0][0x220] ;  /* 0x00008800ff127b82 */ /* 0x002e620000000a00 */
[----:B------:R-:W-:Y:S02]  /*08a0*/  LEA.HI R21, R17, R2, RZ, 0x6 ;  /* 0x0000000211157211 */ /* 0x000fe400078f30ff */
[----:B------:R-:W3:Y:S04]  /*08b0*/  LDS.128 R4, [R5] ;  /* 0x0000000005047984 */ /* 0x000ee80000000c00 */
[----:B------:R-:W4:Y:S04]  /*08c0*/  LDS.128 R8, [R9+0x1000] ;  /* 0x0010000009087984 */ /* 0x000f280000000c00 */
[----:B------:R-:W5:Y:S01]  /*08d0*/  LDS.128 R12, [R15+0x2000] ;  /* 0x002000000f0c7984 */ /* 0x000f620000000c00 */
[C---:B------:R-:W-:Y:S01]  /*08e0*/  IMAD.SHL.U32 R17, R21.reuse, 0x1000, RZ ;  /* 0x0000100015117824 */ /* 0x040fe200078e00ff */
[----:B------:R-:W-:-:S02]  /*08f0*/  LOP3.LUT R21, R21, 0xffffffc0, RZ, 0xc0, !PT ;  /* 0xffffffc015157812 */ /* 0x000fc400078ec0ff */
[----:B--2---:R-:W-:Y:S02]  /*0900*/  LOP3.LUT R20, R16, 0xc00, RZ, 0xfc, !PT ;  /* 0x00000c0010147812 */ /* 0x004fe400078efcff */
[----:B------:R-:W-:Y:S02]  /*0910*/  LOP3.LUT R17, R17, 0xfffc0000, RZ, 0xc0, !PT ;  /* 0xfffc000011117812 */ /* 0x000fe400078ec0ff */
[----:B------:R-:W-:Y:S02]  /*0920*/  SHF.R.U32.HI R20, RZ, 0x2, R20 ;  /* 0x00000002ff147819 */ /* 0x000fe40000011614 */
[----:B------:R-:W-:Y:S02]  /*0930*/  IADD3 R2, R17, R2, -R21 ;  /* 0x0000000211027210 */ /* 0x000fe40007ffe815 */
[----:B------:R-:W-:Y:S02]  /*0940*/  LOP3.LUT R17, R3, R0, RZ, 0xfc, !PT ;  /* 0x0000000003117212 */ /* 0x000fe400078efcff */
[----:B------:R-:W-:-:S02]  /*0950*/  LOP3.LUT R21, R3, 0x10, R0, 0xfe, !PT ;  /* 0x0000001003157812 */ /* 0x000fc400078efe00 */
[----:B------:R-:W-:Y:S02]  /*0960*/  LOP3.LUT R23, R3, 0x20, R0, 0xfe, !PT ;  /* 0x0000002003177812 */ /* 0x000fe400078efe00 */
[----:B------:R-:W-:Y:S01]  /*0970*/  LOP3.LUT R20, R20, 0x3f0, RZ, 0xc0, !PT ;  /* 0x000003f014147812 */ /* 0x000fe200078ec0ff */
[--C-:B------:R-:W-:Y:S02]  /*0980*/  IMAD R17, R17, 0x40, R2.reuse ;  /* 0x0000004011117824 */ /* 0x100fe400078e0202 */
[--C-:B------:R-:W-:Y:S02]  /*0990*/  IMAD R25, R21, 0x40, R2.reuse ;  /* 0x0000004015197824 */ /* 0x100fe400078e0202 */
[----:B------:R-:W-:Y:S02]  /*09a0*/  IMAD R27, R23, 0x40, R2 ;  /* 0x00000040171b7824 */ /* 0x000fe400078e0202 */
[----:B------:R-:W-:Y:S02]  /*09b0*/  VIADD R29, R20, UR4 ;  /* 0x00000004141d7c36 */ /* 0x000fe40008000000 */
[----:B-1----:R-:W-:-:S04]  /*09c0*/  IMAD.WIDE R20, R17, 0x4, R18 ;  /* 0x0000000411147825 */ /* 0x002fc800078e0212 */
[--C-:B------:R-:W-:Y:S01]  /*09d0*/  IMAD.WIDE R22, R25, 0x4, R18.reuse ;  /* 0x0000000419167825 */ /* 0x100fe200078e0212 */
[----:B---3--:R1:W-:Y:S03]  /*09e0*/  @!P0 STG.E.128 desc[UR6][R20.64], R4 ;  /* 0x0000000414008986 */ /* 0x0083e6000c101d06 */
[----:B------:R-:W-:Y:S01]  /*09f0*/  IMAD.WIDE R24, R27, 0x4, R18 ;  /* 0x000000041b187825 */ /* 0x000fe200078e0212 */
[----:B----4-:R1:W-:Y:S04]  /*0a00*/  @!P0 STG.E.128 desc[UR6][R22.64], R8 ;  /* 0x0000000816008986 */ /* 0x0103e8000c101d06 */
[----:B-----5:R1:W-:Y:S01]  /*0a10*/  @!P0 STG.E.128 desc[UR6][R24.64], R12 ;  /* 0x0000000c18008986 */ /* 0x0203e2000c101d06 */
[----:B------:R-:W-:Y:S01]  /*0a20*/  IMAD R29, R16, 0x4, R29 ;  /* 0x00000004101d7824 */ /* 0x000fe200078e021d */
[----:B------:R-:W-:Y:S06]  /*0a30*/  @P0 EXIT ;  /* 0x000000000000094d */ /* 0x000fec0003800000 */
[----:B-1----:R-:W0:Y:S01]  /*0a40*/  LDS.128 R4, [R29+0x3000] ;  /* 0x003000001d047984 */ /* 0x002e220000000c00 */
[----:B------:R-:W-:-:S05]  /*0a50*/  LOP3.LUT R3, R3, 0x30, R0, 0xfe, !PT ;  /* 0x0000003003037812 */ /* 0x000fca00078efe00 */
[----:B------:R-:W-:-:S04]  /*0a60*/  IMAD R3, R3, 0x40, R2 ;  /* 0x0000004003037824 */ /* 0x000fc800078e0202 */
[----:B------:R-:W-:-:S05]  /*0a70*/  IMAD.WIDE R18, R3, 0x4, R18 ;  /* 0x0000000403127825 */ /* 0x000fca00078e0212 */
[----:B0-----:R-:W-:Y:S01]  /*0a80*/  STG.E.128 desc[UR6][R18.64], R4 ;  /* 0x0000000412007986 */ /* 0x001fe2000c101d06 */
[----:B------:R-:W-:Y:S05]  /*0a90*/  EXIT ;  /* 0x000000000000794d */ /* 0x000fea0003800000 */
.L_x_0:
[----:B------:R-:W-:-:S00]  /*0aa0*/  BRA `(.L_x_0) ;  /* 0xfffffffc00fc7947 */ /* 0x000fc0000383ffff */
[----:B------:R-:W-:-:S00]  /*0ab0*/  NOP ;  /* 0x0000000000007918 */ /* 0x000fc00000000000 */
        /* <DEDUP_REMOVED lines=12> */
.L_x_1:


//--------------------- .nv.shared.triton_poi_fused_convolution_6 --------------------------
	.section	.nv.shared.triton_poi_fused_convolution_6,"aw",@nobits
	.sectionflags	@""
	.align	16
	.zero		1024


//--------------------- .nv.constant0.triton_poi_fused_convolution_6 --------------------------
	.section	.nv.constant0.triton_poi_fused_convolution_6,"a",@progbits
	.sectionflags	@""
	.align	4
.nv.constant0.triton_poi_fused_convolution_6:
	.zero		560
